	.headerflags	@"EF_CUDA_TEXMODE_UNIFIED EF_CUDA_64BIT_ADDRESS EF_CUDA_SM86 EF_CUDA_VIRTUAL_SM(EF_CUDA_SM86)"
	.elftype	@"ET_EXEC"


//--------------------- .nv.info                  --------------------------
	.section	.nv.info,"",@"SHT_CUDA_INFO"
	.align	4


	//----- nvinfo : EIATTR_REGCOUNT
	.align		4
        /*0000*/ 	.byte	0x04, 0x2f
        /*0002*/ 	.short	(.L_1 - .L_0)
	.align		4
.L_0:
        /*0004*/ 	.word	index@(triton_poi_fused__to_copy_3)
        /*0008*/ 	.word	0x00000008


	//----- nvinfo : EIATTR_MIN_STACK_SIZE
	.align		4
.L_1:
        /*000c*/ 	.byte	0x04, 0x12
        /*000e*/ 	.short	(.L_3 - .L_2)
	.align		4
.L_2:
        /*0010*/ 	.word	index@(triton_poi_fused__to_copy_3)
        /*0014*/ 	.word	0x00000000


	//----- nvinfo : EIATTR_FRAME_SIZE
	.align		4
.L_3:
        /*0018*/ 	.byte	0x04, 0x11
        /*001a*/ 	.short	(.L_5 - .L_4)
	.align		4
.L_4:
        /*001c*/ 	.word	index@(triton_poi_fused__to_copy_3)
        /*0020*/ 	.word	0x00000000


	//----- nvinfo : EIATTR_MIN_STACK_SIZE
	.align		4
.L_5:
        /*0024*/ 	.byte	0x04, 0x12
        /*0026*/ 	.short	(.L_7 - .L_6)
	.align		4
.L_6:
        /*0028*/ 	.word	index@(triton_poi_fused__to_copy_3)
        /*002c*/ 	.word	0x00000000
.L_7:


//--------------------- .nv.info.triton_poi_fused__to_copy_3 --------------------------
	.section	.nv.info.triton_poi_fused__to_copy_3,"",@"SHT_CUDA_INFO"
	.sectionflags	@""
	.align	4


	//----- nvinfo : EIATTR_CUDA_API_VERSION
	.align		4
        /*0000*/ 	.byte	0x04, 0x37
        /*0002*/ 	.short	(.L_9 - .L_8)
.L_8:
        /*0004*/ 	.word	0x0000007c


	//----- nvinfo : EIATTR_SW2861232_WAR
	.align		4
.L_9:
        /*0008*/ 	.byte	0x01, 0x35
	.zero		2


	//----- nvinfo : EIATTR_PARAM_CBANK
	.align		4
        /*000c*/ 	.byte	0x04, 0x0a
        /*000e*/ 	.short	(.L_11 - .L_10)
	.align		4
.L_10:
        /*0010*/ 	.word	index@(.nv.constant0.triton_poi_fused__to_copy_3)
        /*0014*/ 	.short	0x0160
        /*0016*/ 	.short	0x0020


	//----- nvinfo : EIATTR_CBANK_PARAM_SIZE
	.align		4
.L_11:
        /*0018*/ 	.byte	0x03, 0x19
        /*001a*/ 	.short	0x0020


	//----- nvinfo : EIATTR_KPARAM_INFO
	.align		4
        /*001c*/ 	.byte	0x04, 0x17
        /*001e*/ 	.short	(.L_13 - .L_12)
.L_12:
        /*0020*/ 	.word	0x00000000
        /*0024*/ 	.short	0x0003
        /*0026*/ 	.short	0x0018
        /*0028*/ 	.byte	0x00, 0xf4, 0x21, 0x00


	//----- nvinfo : EIATTR_KPARAM_INFO
	.align		4
.L_13:
        /*002c*/ 	.byte	0x04, 0x17
        /*002e*/ 	.short	(.L_15 - .L_14)
.L_14:
        /*0030*/ 	.word	0x00000000
        /*0034*/ 	.short	0x0002
        /*0036*/ 	.short	0x0010
        /*0038*/ 	.byte	0x00, 0xf0, 0x11, 0x00


	//----- nvinfo : EIATTR_KPARAM_INFO
	.align		4
.L_15:
        /*003c*/ 	.byte	0x04, 0x17
        /*003e*/ 	.short	(.L_17 - .L_16)
.L_16:
        /*0040*/ 	.word	0x00000000
        /*0044*/ 	.short	0x0001
        /*0046*/ 	.short	0x0008
        /*0048*/ 	.byte	0x00, 0xf4, 0x21, 0x00


	//----- nvinfo : EIATTR_KPARAM_INFO
	.align		4
.L_17:
        /*004c*/ 	.byte	0x04, 0x17
        /*004e*/ 	.short	(.L_19 - .L_18)
.L_18:
        /*0050*/ 	.word	0x00000000
        /*0054*/ 	.short	0x0000
        /*0056*/ 	.short	0x0000
        /*0058*/ 	.byte	0x00, 0xf4, 0x21, 0x00


	//----- nvinfo : EIATTR_MAXREG_COUNT
	.align		4
.L_19:
        /*005c*/ 	.byte	0x03, 0x1b
        /*005e*/ 	.short	0x00ff


	//----- nvinfo : EIATTR_EXIT_INSTR_OFFSETS
	.align		4
        /*0060*/ 	.byte	0x04, 0x1c
        /*0062*/ 	.short	(.L_21 - .L_20)


	//   ....[0]....
.L_20:
        /*0064*/ 	.word	0x000000f0


	//   ....[1]....
        /*0068*/ 	.word	0x00000130


	//----- nvinfo : EIATTR_REQNTID
	.align		4
.L_21:
        /*006c*/ 	.byte	0x04, 0x10
        /*006e*/ 	.short	(.L_23 - .L_22)
.L_22:
        /*0070*/ 	.word	0x00000020
        /*0074*/ 	.word	0x00000001
        /*0078*/ 	.word	0x00000001


	//----- nvinfo : EIATTR_CRS_STACK_SIZE
	.align		4
.L_23:
        /*007c*/ 	.byte	0x04, 0x1e
        /*007e*/ 	.short	(.L_25 - .L_24)
.L_24:
        /*0080*/ 	.word	0x00000000
.L_25:


//--------------------- .nv.callgraph             --------------------------
	.section	.nv.callgraph,"",@"SHT_CUDA_CALLGRAPH"
	.align	4
	.sectionentsize	8
	.align		4
        /*0000*/ 	.word	0x00000000
	.align		4
        /*0004*/ 	.word	0xffffffff
	.align		4
        /*0008*/ 	.word	0x00000000
	.align		4
        /*000c*/ 	.word	0xfffffffe
	.align		4
        /*0010*/ 	.word	0x00000000
	.align		4
        /*0014*/ 	.word	0xfffffffd
	.align		4
        /*0018*/ 	.word	0x00000000
	.align		4
        /*001c*/ 	.word	0xfffffffc


//--------------------- .nv.rel.action            --------------------------
	.section	.nv.rel.action,"",@"SHT_CUDA_RELOCINFO"
	.align	8
	.sectionentsize	8
        /*0000*/ 	.byte	0x73, 0x00, 0x00, 0x00, 0x00, 0x00, 0x00, 0x00, 0x00, 0x00, 0x00, 0x11, 0x25, 0x00, 0x05, 0x36


//--------------------- .nv.constant0.triton_poi_fused__to_copy_3 --------------------------
	.section	.nv.constant0.triton_poi_fused__to_copy_3,"a",@progbits
	.sectionflags	@""
	.align	4
.nv.constant0.triton_poi_fused__to_copy_3:
	.zero		384


//--------------------- .text.triton_poi_fused__to_copy_3 --------------------------
	.section	.text.triton_poi_fused__to_copy_3,"ax",@progbits
	.sectioninfo	@"SHI_REGISTERS=8"
	.align	128
        .global         triton_poi_fused__to_copy_3
        .type           triton_poi_fused__to_copy_3,@function
        .size           triton_poi_fused__to_copy_3,(.L_x_3 - triton_poi_fused__to_copy_3)
        .other          triton_poi_fused__to_copy_3,@"STO_CUDA_ENTRY STV_DEFAULT"
triton_poi_fused__to_copy_3:
.text.triton_poi_fused__to_copy_3:
[----:B------:R-:W-:Y:S02]  /*0000*/  IMAD.MOV.U32 R1, RZ, RZ, c[0x0][0x28] ;  /* 0x00000a00ff017624 */ /* 0x000fe400078e00ff */
[----:B------:R-:W0:Y:S01]  /*0010*/  S2R R0, SR_TID.X ;  /* 0x0000000000007919 */ /* 0x000e220000002100 */
[----:B------:R-:W-:Y:S01]  /*0020*/  ULDC.64 UR4, c[0x0][0x118] ;  /* 0x0000460000047ab9 */ /* 0x000fe20000000a00 */
[----:B------:R-:W-:Y:S01]  /*0030*/  BSSY B0, `(.L_x_0) ;  /* 0x000000b000007945 */ /* 0x000fe20003800000 */
[----:B------:R-:W-:Y:S01]  /*0040*/  IMAD.MOV.U32 R5, RZ, RZ, 0x2 ;  /* 0x00000002ff057424 */ /* 0x000fe200078e00ff */
[----:B------:R-:W1:Y:S01]  /*0050*/  S2R R3, SR_CTAID.X ;  /* 0x0000000000037919 */ /* 0x000e620000002500 */
[----:B------:R-:W-:Y:S02]  /*0060*/  MOV R2, RZ ;  /* 0x000000ff00027202 */ /* 0x000fe40000000f00 */
[----:B0-----:R-:W-:-:S04]  /*0070*/  LOP3.LUT R0, R0, 0x1f, RZ, 0xc0, !PT ;  /* 0x0000001f00007812 */ /* 0x001fc800078ec0ff */
[----:B-1----:R-:W-:-:S04]  /*0080*/  LEA R0, R3, R0, 0x5 ;  /* 0x0000000003007211 */ /* 0x002fc800078e28ff */
[----:B------:R-:W-:-:S13]  /*0090*/  ISETP.GE.AND P0, PT, R0, 0x12, PT ;  /* 0x000000120000780c */ /* 0x000fda0003f06270 */
[----:B------:R-:W-:Y:S05]  /*00a0*/  @P0 BRA `(.L_x_1) ;  /* 0x0000003000000947 */ /* 0x000fea0003800000 */
[----:B------:R-:W-:-:S04]  /*00b0*/  IMAD.MOV.U32 R3, RZ, RZ, 0x4 ;  /* 0x00000004ff037424 */ /* 0x000fc800078e00ff */
[----:B------:R-:W-:-:S06]  /*00c0*/  IMAD.WIDE R2, R0, R3, c[0x0][0x160] ;  /* 0x0000580000027625 */ /* 0x000fcc00078e0203 */
[----:B------:R0:W5:Y:S02]  /*00d0*/  LDG.E R2, [R2.64] ;  /* 0x0000000402027981 */ /* 0x000164000c1e1900 */
.L_x_1:
[----:B------:R-:W-:Y:S05]  /*00e0*/  BSYNC B0 ;  /* 0x0000000000007941 */ /* 0x000fea0003800000 */
.L_x_0:
[----:B------:R-:W-:Y:S05]  /*00f0*/  @P0 EXIT ;  /* 0x000000000000094d */ /* 0x000fea0003800000 */
[----:B-----5:R-:W-:Y:S01]  /*0100*/  F2FP.BF16.PACK_AB R4, RZ, R2 ;  /* 0x00000002ff04723e */ /* 0x020fe200000010ff */
[----:B0-----:R-:W-:-:S05]  /*0110*/  IMAD.WIDE R2, R0, R5, c[0x0][0x168] ;  /* 0x00005a0000027625 */ /* 0x001fca00078e0205 */
[----:B------:R-:W-:Y:S01]  /*0120*/  STG.E.U16 [R2.64], R4 ;  /* 0x0000000402007986 */ /* 0x000fe2000c101504 */
[----:B------:R-:W-:Y:S05]  /*0130*/  EXIT ;  /* 0x000000000000794d */ /* 0x000fea0003800000 */
.L_x_2:
[----:B------:R-:W-:-:S00]  /*0140*/  BRA `(.L_x_2) ;  /* 0xfffffff000007947 */ /* 0x000fc0000383ffff */
[----:B------:R-:W-:-:S00]  /*0150*/  NOP ;  /* 0x0000000000007918 */ /* 0x000fc00000000000 */
        /* <DEDUP_REMOVED lines=10> */
.L_x_3:
